//
// Generated by NVIDIA NVVM Compiler
//
// Compiler Build ID: CL-36424714
// Cuda compilation tools, release 13.0, V13.0.88
// Based on NVVM 20.0.0
//

.version 9.0
.target sm_100
.address_size 64

	// .globl	_Z7hiWorldv
.extern .func  (.param .b32 func_retval0) vprintf
(
	.param .b64 vprintf_param_0,
	.param .b64 vprintf_param_1
)
;
.global .align 1 .b8 $str[50] = {72, 105, 32, 87, 111, 114, 108, 100, 32, 102, 114, 111, 109, 32, 116, 104, 101, 32, 71, 80, 85, 33, 10, 40, 98, 108, 111, 99, 107, 46, 120, 32, 37, 100, 44, 32, 116, 104, 114, 101, 97, 100, 46, 120, 32, 37, 100, 41, 10};

.visible .entry _Z7hiWorldv()
{
	.local .align 8 .b8 	__local_depot0[8];
	.reg .b64 	%SP;
	.reg .b64 	%SPL;
	.reg .b32 	%r<5>;
	.reg .b64 	%rd<5>;

	mov.u64 	%SPL, __local_depot0;
	cvta.local.u64 	%SP, %SPL;
	add.u64 	%rd1, %SP, 0;
	add.u64 	%rd2, %SPL, 0;
	mov.u32 	%r1, %ctaid.x;
	mov.u32 	%r2, %tid.x;
	st.local.v2.u32 	[%rd2], {%r1, %r2};
	mov.u64 	%rd3, $str;
	cvta.global.u64 	%rd4, %rd3;
	{ // callseq 0, 0
	.param .b64 param0;
	st.param.b64 	[param0], %rd4;
	.param .b64 param1;
	st.param.b64 	[param1], %rd1;
	.param .b32 retval0;
	call.uni (retval0), 
	vprintf, 
	(
	param0, 
	param1
	);
	ld.param.b32 	%r3, [retval0];
	} // callseq 0
	ret;

}


// ===== COMPILED SASS (sm_100) =====

	.target	sm_100

	.elftype	@"ET_EXEC"


//--------------------- .note.nv.tkinfo           --------------------------
	.section	.note.nv.tkinfo,"",@"SHT_NOTE"
	.sectionflags	@"SHF_NOTE_NV_TKINFO"
	.tkinfo
        /*0018*/ 	.word	0x00000002
        /*0030*/ 	.string	""
        /*0030*/ 	.string	"ptxas"
        /*0030*/ 	.string	"Cuda compilation tools, release 13.0, V13.0.88"
        /*0030*/ 	.string	"Build cuda_13.0.r13.0/compiler.36424714_0"
        /*0030*/ 	.string	"-arch sm_100 -m 64 "



//--------------------- .note.nv.cuinfo           --------------------------
	.section	.note.nv.cuinfo,"",@"SHT_NOTE"
	.sectionflags	@"SHF_NOTE_NV_CUINFO"
        /*0018*/ 	.short	0x0002
        /*001a*/ 	.short	0x0064
        /*001c*/ 	.short	0x0082
	.zero		2


//--------------------- .nv.info                  --------------------------
	.section	.nv.info,"",@"SHT_CUDA_INFO"
	.align	4


	//----- nvinfo : EIATTR_REGCOUNT
	.align		4
        /*0000*/ 	.byte	0x04, 0x2f
        /*0002*/ 	.short	(.L_2 - .L_1)
	.align		4
.L_1:
        /*0004*/ 	.word	index@(_Z7hiWorldv)
        /*0008*/ 	.word	0x00000018


	//----- nvinfo : EIATTR_FRAME_SIZE
	.align		4
.L_2:
        /*000c*/ 	.byte	0x04, 0x11
        /*000e*/ 	.short	(.L_4 - .L_3)
	.align		4
.L_3:
        /*0010*/ 	.word	index@(_Z7hiWorldv)
        /*0014*/ 	.word	0x00000008


	//----- nvinfo : EIATTR_MIN_STACK_SIZE
	.align		4
.L_4:
        /*0018*/ 	.byte	0x04, 0x12
        /*001a*/ 	.short	(.L_6 - .L_5)
	.align		4
.L_5:
        /*001c*/ 	.word	index@(_Z7hiWorldv)
        /*0020*/ 	.word	0x00000008
.L_6:


//--------------------- .nv.compat                --------------------------
	.section	.nv.compat,"",@"SHT_CUDA_COMPAT_INFO"
	.align	4
        /*0000*/ 	.byte	0x02, 0x09, 0x00, 0x00, 0x02, 0x02, 0x01, 0x00, 0x02, 0x05, 0x05, 0x00, 0x03, 0x07, 0x01, 0x01
        /*0010*/ 	.byte	0x02, 0x03, 0x00, 0x00, 0x02, 0x06, 0x01, 0x00, 0x04, 0x0b, 0x08, 0x00, 0x09, 0x00, 0x00, 0x00
        /*0020*/ 	.byte	0x00, 0x00, 0x00, 0x00


//--------------------- .nv.info._Z7hiWorldv      --------------------------
	.section	.nv.info._Z7hiWorldv,"",@"SHT_CUDA_INFO"
	.sectionflags	@""
	.align	4


	//----- nvinfo : EIATTR_CUDA_API_VERSION
	.align		4
        /*0000*/ 	.byte	0x04, 0x37
        /*0002*/ 	.short	(.L_8 - .L_7)
.L_7:
        /*0004*/ 	.word	0x00000082


	//----- nvinfo : EIATTR_SPARSE_MMA_MASK
	.align		4
.L_8:
        /*0008*/ 	.byte	0x03, 0x50
        /*000a*/ 	.short	0x0000


	//----- nvinfo : EIATTR_MAXREG_COUNT
	.align		4
        /*000c*/ 	.byte	0x03, 0x1b
        /*000e*/ 	.short	0x00ff


	//----- nvinfo : EIATTR_EXTERNS
	.align		4
        /*0010*/ 	.byte	0x04, 0x0f
        /*0012*/ 	.short	(.L_10 - .L_9)


	//   ....[0]....
	.align		4
.L_9:
        /*0014*/ 	.word	index@(vprintf)


	//----- nvinfo : EIATTR_MERCURY_ISA_VERSION
	.align		4
.L_10:
        /*0018*/ 	.byte	0x03, 0x5f
        /*001a*/ 	.short	0x0101


	//----- nvinfo : EIATTR_VRC_CTA_INIT_COUNT
	.align		4
        /*001c*/ 	.byte	0x02, 0x4a
	.zero		1
	.zero		1


	//----- nvinfo : EIATTR_SYSCALL_OFFSETS
	.align		4
        /*0020*/ 	.byte	0x04, 0x46
        /*0022*/ 	.short	(.L_12 - .L_11)


	//   ....[0]....
.L_11:
        /*0024*/ 	.word	0x000000f0


	//----- nvinfo : EIATTR_EXIT_INSTR_OFFSETS
	.align		4
.L_12:
        /*0028*/ 	.byte	0x04, 0x1c
        /*002a*/ 	.short	(.L_14 - .L_13)


	//   ....[0]....
.L_13:
        /*002c*/ 	.word	0x00000100


	//----- nvinfo : EIATTR_SW_WAR
	.align		4
.L_14:
        /*0030*/ 	.byte	0x04, 0x36
        /*0032*/ 	.short	(.L_16 - .L_15)
.L_15:
        /*0034*/ 	.word	0x00000008
.L_16:


//--------------------- .nv.callgraph             --------------------------
	.section	.nv.callgraph,"",@"SHT_CUDA_CALLGRAPH"
	.align	4
	.sectionentsize	8
	.align		4
        /*0000*/ 	.word	0x00000000
	.align		4
        /*0004*/ 	.word	0xffffffff
	.align		4
        /*0008*/ 	.word	index@(_Z7hiWorldv)
	.align		4
        /*000c*/ 	.word	index@(vprintf)
	.align		4
        /*0010*/ 	.word	0x00000000
	.align		4
        /*0014*/ 	.word	0xfffffffe
	.align		4
        /*0018*/ 	.word	0x00000000
	.align		4
        /*001c*/ 	.word	0xfffffffd
	.align		4
        /*0020*/ 	.word	0x00000000
	.align		4
        /*0024*/ 	.word	0xfffffffc


//--------------------- .nv.constant4             --------------------------
	.section	.nv.constant4,"a",@progbits
	.align	8
	.align		8
.nv.constant4:
        /*0000*/ 	.dword	vprintf
	.align		8
        /*0008*/ 	.dword	$str


//--------------------- .text._Z7hiWorldv         --------------------------
	.section	.text._Z7hiWorldv,"ax",@progbits
	.align	128
        .global         _Z7hiWorldv
        .type           _Z7hiWorldv,@function
        .size           _Z7hiWorldv,(.L_x_2 - _Z7hiWorldv)
        .other          _Z7hiWorldv,@"STO_CUDA_ENTRY STV_DEFAULT"
_Z7hiWorldv:
.text._Z7hiWorldv:
[----:B------:R-:W0:Y:S01]  /*0000*/  LDC R1, c[0x0][0x37c] ;  /* 0x0000df00ff017b82 */ /* 0x000e220000000800 */
[----:B------:R-:W1:Y:S01]  /*0010*/  S2R R8, SR_CTAID.X ;  /* 0x0000000000087919 */ /* 0x000e620000002500 */
[----:B0-----:R-:W-:Y:S01]  /*0020*/  VIADD R1, R1, 0xfffffff8 ;  /* 0xfffffff801017836 */ /* 0x001fe20000000000 */
[----:B------:R-:W-:Y:S01]  /*0030*/  MOV R0, 0x0 ;  /* 0x0000000000007802 */ /* 0x000fe20000000f00 */
[----:B------:R-:W0:Y:S01]  /*0040*/  LDCU UR4, c[0x0][0x2f8] ;  /* 0x00005f00ff0477ac */ /* 0x000e220008000800 */
[----:B------:R-:W1:Y:S03]  /*0050*/  S2R R9, SR_TID.X ;  /* 0x0000000000097919 */ /* 0x000e660000002100 */
[----:B------:R2:W3:Y:S01]  /*0060*/  LDC.64 R2, c[0x4][R0] ;  /* 0x0100000000027b82 */ /* 0x0004e20000000a00 */
[----:B------:R-:W4:Y:S01]  /*0070*/  LDCU.64 UR6, c[0x4][0x8] ;  /* 0x01000100ff0677ac */ /* 0x000f220008000a00 */
[----:B------:R-:W5:Y:S01]  /*0080*/  LDCU UR5, c[0x0][0x2fc] ;  /* 0x00005f80ff0577ac */ /* 0x000f620008000800 */
[----:B0-----:R-:W-:Y:S01]  /*0090*/  IADD3 R6, P0, PT, R1, UR4, RZ ;  /* 0x0000000401067c10 */ /* 0x001fe2000ff1e0ff */
[----:B----4-:R-:W-:Y:S01]  /*00a0*/  IMAD.U32 R4, RZ, RZ, UR6 ;  /* 0x00000006ff047e24 */ /* 0x010fe2000f8e00ff */
[----:B------:R-:W-:-:S03]  /*00b0*/  MOV R5, UR7 ;  /* 0x0000000700057c02 */ /* 0x000fc60008000f00 */
[----:B-----5:R-:W-:Y:S01]  /*00c0*/  IMAD.X R7, RZ, RZ, UR5, P0 ;  /* 0x00000005ff077e24 */ /* 0x020fe200080e06ff */
[----:B-1----:R2:W-:Y:S07]  /*00d0*/  STL.64 [R1], R8 ;  /* 0x0000000801007387 */ /* 0x0025ee0000100a00 */
[----:B------:R-:W-:-:S07]  /*00e0*/  LEPC R20, `(.L_x_0) ;  /* 0x000000001014794e */ /* 0x000fce0000000000 */
[----:B--23--:R-:W-:Y:S05]  /*00f0*/  CALL.ABS.NOINC R2 ;  /* 0x0000000002007343 */ /* 0x00cfea0003c00000 */
.L_x_0:
[----:B------:R-:W-:Y:S05]  /*0100*/  EXIT ;  /* 0x000000000000794d */ /* 0x000fea0003800000 */
.L_x_1:
[----:B------:R-:W-:-:S00]  /*0110*/  BRA `(.L_x_1) ;  /* 0xfffffffc00fc7947 */ /* 0x000fc0000383ffff */
[----:B------:R-:W-:-:S00]  /*0120*/  NOP ;  /* 0x0000000000007918 */ /* 0x000fc00000000000 */
        /* <DEDUP_REMOVED lines=13> */
.L_x_2:


//--------------------- .nv.global.init           --------------------------
	.section	.nv.global.init,"aw",@progbits
.nv.global.init:
	.type		$str,@object
	.size		$str,(.L_0 - $str)
$str:
        /*0000*/ 	.byte	0x48, 0x69, 0x20, 0x57, 0x6f, 0x72, 0x6c, 0x64, 0x20, 0x66, 0x72, 0x6f, 0x6d, 0x20, 0x74, 0x68
        /*0010*/ 	.byte	0x65, 0x20, 0x47, 0x50, 0x55, 0x21, 0x0a, 0x28, 0x62, 0x6c, 0x6f, 0x63, 0x6b, 0x2e, 0x78, 0x20
        /*0020*/ 	.byte	0x25, 0x64, 0x2c, 0x20, 0x74, 0x68, 0x72, 0x65, 0x61, 0x64, 0x2e, 0x78, 0x20, 0x25, 0x64, 0x29
        /*0030*/ 	.byte	0x0a, 0x00
.L_0:


//--------------------- .nv.shared.reserved.0     --------------------------
	.section	.nv.shared.reserved.0,"aw",@nobits
	.weak		__nv_reservedSMEM_offset_0_alias
	.size		__nv_reservedSMEM_offset_0_alias, 0, 64
	.other		__nv_reservedSMEM_offset_0_alias,@"STO_CUDA_RESERVED_SHARED STV_DEFAULT"
__nv_reservedSMEM_offset_0_alias:
	.zero		0
	.zero		64


//--------------------- .nv.constant0._Z7hiWorldv --------------------------
	.section	.nv.constant0._Z7hiWorldv,"a",@progbits
	.sectionflags	@""
	.align	4
.nv.constant0._Z7hiWorldv:
	.zero		896


//--------------------- SYMBOLS --------------------------

	.type		.nv.reservedSmem.offset0,@object
	.size		.nv.reservedSmem.offset0,0x4
	.type		vprintf,@function
